//
// Generated by NVIDIA NVVM Compiler
//
// Compiler Build ID: CL-36424714
// Cuda compilation tools, release 13.0, V13.0.88
// Based on NVVM 20.0.0
//

.version 9.0
.target sm_100
.address_size 64

	// .globl	_Z6VecAddPfS_S_i
// _ZZ6VecAddPfS_S_iE3sab has been demoted

.visible .entry _Z6VecAddPfS_S_i(
	.param .u64 .ptr .align 1 _Z6VecAddPfS_S_i_param_0,
	.param .u64 .ptr .align 1 _Z6VecAddPfS_S_i_param_1,
	.param .u64 .ptr .align 1 _Z6VecAddPfS_S_i_param_2,
	.param .u32 _Z6VecAddPfS_S_i_param_3
)
{
	.reg .pred 	%p<7>;
	.reg .b32 	%r<89>;
	.reg .b32 	%f<82>;
	.reg .b64 	%rd<45>;
	// demoted variable
	.shared .align 4 .b8 _ZZ6VecAddPfS_S_iE3sab[2880];
	ld.param.u64 	%rd5, [_Z6VecAddPfS_S_i_param_0];
	ld.param.u64 	%rd6, [_Z6VecAddPfS_S_i_param_1];
	ld.param.u64 	%rd7, [_Z6VecAddPfS_S_i_param_2];
	mov.u32 	%r11, %ntid.x;
	mov.u32 	%r1, %ctaid.x;
	mov.u32 	%r2, %tid.x;
	mad.lo.s32 	%r3, %r11, %r1, %r2;
	setp.ne.s32 	%p1, %r2, 0;
	@%p1 bra 	$L__BB0_3;
	mov.b32 	%r86, 32;
	mov.u32 	%r13, _ZZ6VecAddPfS_S_iE3sab;
$L__BB0_2:
	add.s32 	%r14, %r13, %r86;
	mov.b32 	%r15, 0;
	st.shared.u32 	[%r14+-32], %r15;
	st.shared.u32 	[%r14+-28], %r15;
	st.shared.u32 	[%r14+-24], %r15;
	st.shared.u32 	[%r14+-20], %r15;
	st.shared.u32 	[%r14+-16], %r15;
	st.shared.u32 	[%r14+-12], %r15;
	st.shared.u32 	[%r14+-8], %r15;
	st.shared.u32 	[%r14+-4], %r15;
	st.shared.u32 	[%r14], %r15;
	st.shared.u32 	[%r14+4], %r15;
	st.shared.u32 	[%r14+8], %r15;
	st.shared.u32 	[%r14+12], %r15;
	st.shared.u32 	[%r14+16], %r15;
	st.shared.u32 	[%r14+20], %r15;
	st.shared.u32 	[%r14+24], %r15;
	st.shared.u32 	[%r14+28], %r15;
	add.s32 	%r86, %r86, 64;
	setp.ne.s32 	%p2, %r86, 2912;
	@%p2 bra 	$L__BB0_2;
$L__BB0_3:
	bar.sync 	0;
	setp.gt.s32 	%p3, %r3, 9999;
	@%p3 bra 	$L__BB0_6;
	cvta.to.global.u64 	%rd8, %rd5;
	mul.wide.s32 	%rd9, %r3, 4;
	add.s64 	%rd10, %rd8, %rd9;
	ld.global.f32 	%f1, [%rd10];
	cvta.to.global.u64 	%rd11, %rd6;
	add.s64 	%rd44, %rd11, 32;
	mov.b32 	%r87, 0;
	mov.u32 	%r19, _ZZ6VecAddPfS_S_iE3sab;
$L__BB0_5:
	ld.global.f32 	%f2, [%rd44+-32];
	mul.f32 	%f3, %f1, %f2;
	cvt.rzi.s32.f32 	%r17, %f3;
	shl.b32 	%r18, %r17, 2;
	add.s32 	%r20, %r19, %r18;
	ld.shared.f32 	%f4, [%r20];
	add.f32 	%f5, %f4, 0f3F800000;
	st.shared.f32 	[%r20], %f5;
	ld.global.f32 	%f6, [%rd44+-28];
	mul.f32 	%f7, %f1, %f6;
	cvt.rzi.s32.f32 	%r21, %f7;
	shl.b32 	%r22, %r21, 2;
	add.s32 	%r23, %r19, %r22;
	ld.shared.f32 	%f8, [%r23];
	add.f32 	%f9, %f8, 0f3F800000;
	st.shared.f32 	[%r23], %f9;
	ld.global.f32 	%f10, [%rd44+-24];
	mul.f32 	%f11, %f1, %f10;
	cvt.rzi.s32.f32 	%r24, %f11;
	shl.b32 	%r25, %r24, 2;
	add.s32 	%r26, %r19, %r25;
	ld.shared.f32 	%f12, [%r26];
	add.f32 	%f13, %f12, 0f3F800000;
	st.shared.f32 	[%r26], %f13;
	ld.global.f32 	%f14, [%rd44+-20];
	mul.f32 	%f15, %f1, %f14;
	cvt.rzi.s32.f32 	%r27, %f15;
	shl.b32 	%r28, %r27, 2;
	add.s32 	%r29, %r19, %r28;
	ld.shared.f32 	%f16, [%r29];
	add.f32 	%f17, %f16, 0f3F800000;
	st.shared.f32 	[%r29], %f17;
	ld.global.f32 	%f18, [%rd44+-16];
	mul.f32 	%f19, %f1, %f18;
	cvt.rzi.s32.f32 	%r30, %f19;
	shl.b32 	%r31, %r30, 2;
	add.s32 	%r32, %r19, %r31;
	ld.shared.f32 	%f20, [%r32];
	add.f32 	%f21, %f20, 0f3F800000;
	st.shared.f32 	[%r32], %f21;
	ld.global.f32 	%f22, [%rd44+-12];
	mul.f32 	%f23, %f1, %f22;
	cvt.rzi.s32.f32 	%r33, %f23;
	shl.b32 	%r34, %r33, 2;
	add.s32 	%r35, %r19, %r34;
	ld.shared.f32 	%f24, [%r35];
	add.f32 	%f25, %f24, 0f3F800000;
	st.shared.f32 	[%r35], %f25;
	ld.global.f32 	%f26, [%rd44+-8];
	mul.f32 	%f27, %f1, %f26;
	cvt.rzi.s32.f32 	%r36, %f27;
	shl.b32 	%r37, %r36, 2;
	add.s32 	%r38, %r19, %r37;
	ld.shared.f32 	%f28, [%r38];
	add.f32 	%f29, %f28, 0f3F800000;
	st.shared.f32 	[%r38], %f29;
	ld.global.f32 	%f30, [%rd44+-4];
	mul.f32 	%f31, %f1, %f30;
	cvt.rzi.s32.f32 	%r39, %f31;
	shl.b32 	%r40, %r39, 2;
	add.s32 	%r41, %r19, %r40;
	ld.shared.f32 	%f32, [%r41];
	add.f32 	%f33, %f32, 0f3F800000;
	st.shared.f32 	[%r41], %f33;
	ld.global.f32 	%f34, [%rd44];
	mul.f32 	%f35, %f1, %f34;
	cvt.rzi.s32.f32 	%r42, %f35;
	shl.b32 	%r43, %r42, 2;
	add.s32 	%r44, %r19, %r43;
	ld.shared.f32 	%f36, [%r44];
	add.f32 	%f37, %f36, 0f3F800000;
	st.shared.f32 	[%r44], %f37;
	ld.global.f32 	%f38, [%rd44+4];
	mul.f32 	%f39, %f1, %f38;
	cvt.rzi.s32.f32 	%r45, %f39;
	shl.b32 	%r46, %r45, 2;
	add.s32 	%r47, %r19, %r46;
	ld.shared.f32 	%f40, [%r47];
	add.f32 	%f41, %f40, 0f3F800000;
	st.shared.f32 	[%r47], %f41;
	ld.global.f32 	%f42, [%rd44+8];
	mul.f32 	%f43, %f1, %f42;
	cvt.rzi.s32.f32 	%r48, %f43;
	shl.b32 	%r49, %r48, 2;
	add.s32 	%r50, %r19, %r49;
	ld.shared.f32 	%f44, [%r50];
	add.f32 	%f45, %f44, 0f3F800000;
	st.shared.f32 	[%r50], %f45;
	ld.global.f32 	%f46, [%rd44+12];
	mul.f32 	%f47, %f1, %f46;
	cvt.rzi.s32.f32 	%r51, %f47;
	shl.b32 	%r52, %r51, 2;
	add.s32 	%r53, %r19, %r52;
	ld.shared.f32 	%f48, [%r53];
	add.f32 	%f49, %f48, 0f3F800000;
	st.shared.f32 	[%r53], %f49;
	ld.global.f32 	%f50, [%rd44+16];
	mul.f32 	%f51, %f1, %f50;
	cvt.rzi.s32.f32 	%r54, %f51;
	shl.b32 	%r55, %r54, 2;
	add.s32 	%r56, %r19, %r55;
	ld.shared.f32 	%f52, [%r56];
	add.f32 	%f53, %f52, 0f3F800000;
	st.shared.f32 	[%r56], %f53;
	ld.global.f32 	%f54, [%rd44+20];
	mul.f32 	%f55, %f1, %f54;
	cvt.rzi.s32.f32 	%r57, %f55;
	shl.b32 	%r58, %r57, 2;
	add.s32 	%r59, %r19, %r58;
	ld.shared.f32 	%f56, [%r59];
	add.f32 	%f57, %f56, 0f3F800000;
	st.shared.f32 	[%r59], %f57;
	ld.global.f32 	%f58, [%rd44+24];
	mul.f32 	%f59, %f1, %f58;
	cvt.rzi.s32.f32 	%r60, %f59;
	shl.b32 	%r61, %r60, 2;
	add.s32 	%r62, %r19, %r61;
	ld.shared.f32 	%f60, [%r62];
	add.f32 	%f61, %f60, 0f3F800000;
	st.shared.f32 	[%r62], %f61;
	ld.global.f32 	%f62, [%rd44+28];
	mul.f32 	%f63, %f1, %f62;
	cvt.rzi.s32.f32 	%r63, %f63;
	shl.b32 	%r64, %r63, 2;
	add.s32 	%r65, %r19, %r64;
	ld.shared.f32 	%f64, [%r65];
	add.f32 	%f65, %f64, 0f3F800000;
	st.shared.f32 	[%r65], %f65;
	add.s32 	%r87, %r87, 16;
	add.s64 	%rd44, %rd44, 64;
	setp.ne.s32 	%p4, %r87, 10000;
	@%p4 bra 	$L__BB0_5;
$L__BB0_6:
	setp.ne.s32 	%p5, %r2, 0;
	bar.sync 	0;
	@%p5 bra 	$L__BB0_9;
	cvta.to.global.u64 	%rd4, %rd7;
	mul.lo.s32 	%r8, %r1, 720;
	mov.b32 	%r88, 0;
	mov.u32 	%r68, _ZZ6VecAddPfS_S_iE3sab;
$L__BB0_8:
	shl.b32 	%r67, %r88, 2;
	add.s32 	%r69, %r68, %r67;
	ld.shared.f32 	%f66, [%r69];
	add.s32 	%r70, %r88, %r8;
	mul.wide.u32 	%rd12, %r70, 4;
	add.s64 	%rd13, %rd4, %rd12;
	st.global.f32 	[%rd13], %f66;
	ld.shared.f32 	%f67, [%r69+4];
	add.s32 	%r71, %r70, 1;
	mul.wide.u32 	%rd14, %r71, 4;
	add.s64 	%rd15, %rd4, %rd14;
	st.global.f32 	[%rd15], %f67;
	ld.shared.f32 	%f68, [%r69+8];
	add.s32 	%r72, %r70, 2;
	mul.wide.u32 	%rd16, %r72, 4;
	add.s64 	%rd17, %rd4, %rd16;
	st.global.f32 	[%rd17], %f68;
	ld.shared.f32 	%f69, [%r69+12];
	add.s32 	%r73, %r70, 3;
	mul.wide.u32 	%rd18, %r73, 4;
	add.s64 	%rd19, %rd4, %rd18;
	st.global.f32 	[%rd19], %f69;
	ld.shared.f32 	%f70, [%r69+16];
	add.s32 	%r74, %r70, 4;
	mul.wide.u32 	%rd20, %r74, 4;
	add.s64 	%rd21, %rd4, %rd20;
	st.global.f32 	[%rd21], %f70;
	ld.shared.f32 	%f71, [%r69+20];
	add.s32 	%r75, %r70, 5;
	mul.wide.u32 	%rd22, %r75, 4;
	add.s64 	%rd23, %rd4, %rd22;
	st.global.f32 	[%rd23], %f71;
	ld.shared.f32 	%f72, [%r69+24];
	add.s32 	%r76, %r70, 6;
	mul.wide.u32 	%rd24, %r76, 4;
	add.s64 	%rd25, %rd4, %rd24;
	st.global.f32 	[%rd25], %f72;
	ld.shared.f32 	%f73, [%r69+28];
	add.s32 	%r77, %r70, 7;
	mul.wide.u32 	%rd26, %r77, 4;
	add.s64 	%rd27, %rd4, %rd26;
	st.global.f32 	[%rd27], %f73;
	ld.shared.f32 	%f74, [%r69+32];
	add.s32 	%r78, %r70, 8;
	mul.wide.u32 	%rd28, %r78, 4;
	add.s64 	%rd29, %rd4, %rd28;
	st.global.f32 	[%rd29], %f74;
	ld.shared.f32 	%f75, [%r69+36];
	add.s32 	%r79, %r70, 9;
	mul.wide.u32 	%rd30, %r79, 4;
	add.s64 	%rd31, %rd4, %rd30;
	st.global.f32 	[%rd31], %f75;
	ld.shared.f32 	%f76, [%r69+40];
	add.s32 	%r80, %r70, 10;
	mul.wide.u32 	%rd32, %r80, 4;
	add.s64 	%rd33, %rd4, %rd32;
	st.global.f32 	[%rd33], %f76;
	ld.shared.f32 	%f77, [%r69+44];
	add.s32 	%r81, %r70, 11;
	mul.wide.u32 	%rd34, %r81, 4;
	add.s64 	%rd35, %rd4, %rd34;
	st.global.f32 	[%rd35], %f77;
	ld.shared.f32 	%f78, [%r69+48];
	add.s32 	%r82, %r70, 12;
	mul.wide.u32 	%rd36, %r82, 4;
	add.s64 	%rd37, %rd4, %rd36;
	st.global.f32 	[%rd37], %f78;
	ld.shared.f32 	%f79, [%r69+52];
	add.s32 	%r83, %r70, 13;
	mul.wide.u32 	%rd38, %r83, 4;
	add.s64 	%rd39, %rd4, %rd38;
	st.global.f32 	[%rd39], %f79;
	ld.shared.f32 	%f80, [%r69+56];
	add.s32 	%r84, %r70, 14;
	mul.wide.u32 	%rd40, %r84, 4;
	add.s64 	%rd41, %rd4, %rd40;
	st.global.f32 	[%rd41], %f80;
	ld.shared.f32 	%f81, [%r69+60];
	add.s32 	%r85, %r70, 15;
	mul.wide.u32 	%rd42, %r85, 4;
	add.s64 	%rd43, %rd4, %rd42;
	st.global.f32 	[%rd43], %f81;
	add.s32 	%r88, %r88, 16;
	setp.ne.s32 	%p6, %r88, 720;
	@%p6 bra 	$L__BB0_8;
$L__BB0_9:
	ret;

}


// ===== COMPILED SASS (sm_100) =====

	.target	sm_100

	.elftype	@"ET_EXEC"


//--------------------- .note.nv.tkinfo           --------------------------
	.section	.note.nv.tkinfo,"",@"SHT_NOTE"
	.sectionflags	@"SHF_NOTE_NV_TKINFO"
	.tkinfo
        /*0018*/ 	.word	0x00000002
        /*0030*/ 	.string	""
        /*0030*/ 	.string	"ptxas"
        /*0030*/ 	.string	"Cuda compilation tools, release 13.0, V13.0.88"
        /*0030*/ 	.string	"Build cuda_13.0.r13.0/compiler.36424714_0"
        /*0030*/ 	.string	"-arch sm_100 -m 64 "



//--------------------- .note.nv.cuinfo           --------------------------
	.section	.note.nv.cuinfo,"",@"SHT_NOTE"
	.sectionflags	@"SHF_NOTE_NV_CUINFO"
        /*0018*/ 	.short	0x0002
        /*001a*/ 	.short	0x0064
        /*001c*/ 	.short	0x0082
	.zero		2


//--------------------- .nv.info                  --------------------------
	.section	.nv.info,"",@"SHT_CUDA_INFO"
	.align	4


	//----- nvinfo : EIATTR_REGCOUNT
	.align		4
        /*0000*/ 	.byte	0x04, 0x2f
        /*0002*/ 	.short	(.L_1 - .L_0)
	.align		4
.L_0:
        /*0004*/ 	.word	index@(_Z6VecAddPfS_S_i)
        /*0008*/ 	.word	0x00000020


	//----- nvinfo : EIATTR_FRAME_SIZE
	.align		4
.L_1:
        /*000c*/ 	.byte	0x04, 0x11
        /*000e*/ 	.short	(.L_3 - .L_2)
	.align		4
.L_2:
        /*0010*/ 	.word	index@(_Z6VecAddPfS_S_i)
        /*0014*/ 	.word	0x00000000


	//----- nvinfo : EIATTR_MIN_STACK_SIZE
	.align		4
.L_3:
        /*0018*/ 	.byte	0x04, 0x12
        /*001a*/ 	.short	(.L_5 - .L_4)
	.align		4
.L_4:
        /*001c*/ 	.word	index@(_Z6VecAddPfS_S_i)
        /*0020*/ 	.word	0x00000000
.L_5:


//--------------------- .nv.compat                --------------------------
	.section	.nv.compat,"",@"SHT_CUDA_COMPAT_INFO"
	.align	4
        /*0000*/ 	.byte	0x02, 0x09, 0x00, 0x00, 0x02, 0x02, 0x01, 0x00, 0x02, 0x05, 0x05, 0x00, 0x03, 0x07, 0x01, 0x01
        /*0010*/ 	.byte	0x02, 0x03, 0x00, 0x00, 0x02, 0x06, 0x01, 0x00, 0x04, 0x0b, 0x08, 0x00, 0x09, 0x00, 0x00, 0x00
        /*0020*/ 	.byte	0x00, 0x00, 0x00, 0x00


//--------------------- .nv.info._Z6VecAddPfS_S_i --------------------------
	.section	.nv.info._Z6VecAddPfS_S_i,"",@"SHT_CUDA_INFO"
	.sectionflags	@""
	.align	4


	//----- nvinfo : EIATTR_CUDA_API_VERSION
	.align		4
        /*0000*/ 	.byte	0x04, 0x37
        /*0002*/ 	.short	(.L_7 - .L_6)
.L_6:
        /*0004*/ 	.word	0x00000082


	//----- nvinfo : EIATTR_KPARAM_INFO
	.align		4
.L_7:
        /*0008*/ 	.byte	0x04, 0x17
        /*000a*/ 	.short	(.L_9 - .L_8)
.L_8:
        /*000c*/ 	.word	0x00000000
        /*0010*/ 	.short	0x0003
        /*0012*/ 	.short	0x0018
        /*0014*/ 	.byte	0x00, 0xf0, 0x11, 0x00


	//----- nvinfo : EIATTR_KPARAM_INFO
	.align		4
.L_9:
        /*0018*/ 	.byte	0x04, 0x17
        /*001a*/ 	.short	(.L_11 - .L_10)
.L_10:
        /*001c*/ 	.word	0x00000000
        /*0020*/ 	.short	0x0002
        /*0022*/ 	.short	0x0010
        /*0024*/ 	.byte	0x00, 0xf5, 0x21, 0x00


	//----- nvinfo : EIATTR_KPARAM_INFO
	.align		4
.L_11:
        /*0028*/ 	.byte	0x04, 0x17
        /*002a*/ 	.short	(.L_13 - .L_12)
.L_12:
        /*002c*/ 	.word	0x00000000
        /*0030*/ 	.short	0x0001
        /*0032*/ 	.short	0x0008
        /*0034*/ 	.byte	0x00, 0xf5, 0x21, 0x00


	//----- nvinfo : EIATTR_KPARAM_INFO
	.align		4
.L_13:
        /*0038*/ 	.byte	0x04, 0x17
        /*003a*/ 	.short	(.L_15 - .L_14)
.L_14:
        /*003c*/ 	.word	0x00000000
        /*0040*/ 	.short	0x0000
        /*0042*/ 	.short	0x0000
        /*0044*/ 	.byte	0x00, 0xf5, 0x21, 0x00


	//----- nvinfo : EIATTR_SPARSE_MMA_MASK
	.align		4
.L_15:
        /*0048*/ 	.byte	0x03, 0x50
        /*004a*/ 	.short	0x0000


	//----- nvinfo : EIATTR_MAXREG_COUNT
	.align		4
        /*004c*/ 	.byte	0x03, 0x1b
        /*004e*/ 	.short	0x00ff


	//----- nvinfo : EIATTR_NUM_BARRIERS
	.align		4
        /*0050*/ 	.byte	0x02, 0x4c
        /*0052*/ 	.byte	0x01
	.zero		1


	//----- nvinfo : EIATTR_MERCURY_ISA_VERSION
	.align		4
        /*0054*/ 	.byte	0x03, 0x5f
        /*0056*/ 	.short	0x0101


	//----- nvinfo : EIATTR_VRC_CTA_INIT_COUNT
	.align		4
        /*0058*/ 	.byte	0x02, 0x4a
	.zero		1
	.zero		1


	//----- nvinfo : EIATTR_EXIT_INSTR_OFFSETS
	.align		4
        /*005c*/ 	.byte	0x04, 0x1c
        /*005e*/ 	.short	(.L_17 - .L_16)


	//   ....[0]....
.L_16:
        /*0060*/ 	.word	0x00000bc0


	//   ....[1]....
        /*0064*/ 	.word	0x00000fa0


	//----- nvinfo : EIATTR_CRS_STACK_SIZE
	.align		4
.L_17:
        /*0068*/ 	.byte	0x04, 0x1e
        /*006a*/ 	.short	(.L_19 - .L_18)
.L_18:
        /*006c*/ 	.word	0x00000000


	//----- nvinfo : EIATTR_CBANK_PARAM_SIZE
	.align		4
.L_19:
        /*0070*/ 	.byte	0x03, 0x19
        /*0072*/ 	.short	0x001c


	//----- nvinfo : EIATTR_PARAM_CBANK
	.align		4
        /*0074*/ 	.byte	0x04, 0x0a
        /*0076*/ 	.short	(.L_21 - .L_20)
	.align		4
.L_20:
        /*0078*/ 	.word	index@(.nv.constant0._Z6VecAddPfS_S_i)
        /*007c*/ 	.short	0x0380
        /*007e*/ 	.short	0x001c


	//----- nvinfo : EIATTR_SW_WAR
	.align		4
.L_21:
        /*0080*/ 	.byte	0x04, 0x36
        /*0082*/ 	.short	(.L_23 - .L_22)
.L_22:
        /*0084*/ 	.word	0x00000008
.L_23:


//--------------------- .nv.callgraph             --------------------------
	.section	.nv.callgraph,"",@"SHT_CUDA_CALLGRAPH"
	.align	4
	.sectionentsize	8
	.align		4
        /*0000*/ 	.word	0x00000000
	.align		4
        /*0004*/ 	.word	0xffffffff
	.align		4
        /*0008*/ 	.word	0x00000000
	.align		4
        /*000c*/ 	.word	0xfffffffe
	.align		4
        /*0010*/ 	.word	0x00000000
	.align		4
        /*0014*/ 	.word	0xfffffffd
	.align		4
        /*0018*/ 	.word	0x00000000
	.align		4
        /*001c*/ 	.word	0xfffffffc


//--------------------- .text._Z6VecAddPfS_S_i    --------------------------
	.section	.text._Z6VecAddPfS_S_i,"ax",@progbits
	.align	128
        .global         _Z6VecAddPfS_S_i
        .type           _Z6VecAddPfS_S_i,@function
        .size           _Z6VecAddPfS_S_i,(.L_x_8 - _Z6VecAddPfS_S_i)
        .other          _Z6VecAddPfS_S_i,@"STO_CUDA_ENTRY STV_DEFAULT"
_Z6VecAddPfS_S_i:
.text._Z6VecAddPfS_S_i:
[----:B------:R-:W-:Y:S01]  /*0000*/  LDC R1, c[0x0][0x37c] ;  /* 0x0000df00ff017b82 */ /* 0x000fe20000000800 */
[----:B------:R-:W0:Y:S01]  /*0010*/  S2R R5, SR_TID.X ;  /* 0x0000000000057919 */ /* 0x000e220000002100 */
[----:B------:R-:W1:Y:S01]  /*0020*/  LDCU UR4, c[0x0][0x360] ;  /* 0x00006c00ff0477ac */ /* 0x000e620008000800 */
[----:B------:R-:W-:Y:S01]  /*0030*/  BSSY.RECONVERGENT B0, `(.L_x_0) ;  /* 0x0000032000007945 */ /* 0x000fe20003800200 */
[----:B------:R-:W1:Y:S01]  /*0040*/  S2R R0, SR_CTAID.X ;  /* 0x0000000000007919 */ /* 0x000e620000002500 */
[----:B------:R-:W2:Y:S01]  /*0050*/  LDCU.64 UR8, c[0x0][0x358] ;  /* 0x00006b00ff0877ac */ /* 0x000ea20008000a00 */
[----:B0-----:R-:W-:Y:S01]  /*0060*/  ISETP.NE.AND P0, PT, R5, RZ, PT ;  /* 0x000000ff0500720c */ /* 0x001fe20003f05270 */
[----:B-1----:R-:W-:-:S05]  /*0070*/  IMAD R3, R0, UR4, R5 ;  /* 0x0000000400037c24 */ /* 0x002fca000f8e0205 */
[----:B------:R-:W-:-:S07]  /*0080*/  ISETP.GT.AND P2, PT, R3, 0x270f, PT ;  /* 0x0000270f0300780c */ /* 0x000fce0003f44270 */
[----:B--2---:R-:W-:Y:S06]  /*0090*/  @P0 BRA `(.L_x_1) ;  /* 0x0000000000ac0947 */ /* 0x004fec0003800000 */
[----:B------:R-:W0:Y:S01]  /*00a0*/  S2UR UR5, SR_CgaCtaId ;  /* 0x00000000000579c3 */ /* 0x000e220000008800 */
[----:B------:R-:W-:Y:S01]  /*00b0*/  HFMA2 R2, -RZ, RZ, 0, 1.9073486328125e-06 ;  /* 0x00000020ff027431 */ /* 0x000fe200000001ff */
[----:B------:R-:W-:Y:S02]  /*00c0*/  UMOV UR4, 0x400 ;  /* 0x0000040000047882 */ /* 0x000fe40000000000 */
[----:B0-----:R-:W-:-:S12]  /*00d0*/  ULEA UR4, UR5, UR4, 0x18 ;  /* 0x0000000405047291 */ /* 0x001fd8000f8ec0ff */
.L_x_2:
[----:B------:R-:W-:Y:S04]  /*00e0*/  STS.128 [R2+UR4+-0x20], RZ ;  /* 0xffffe0ff02007988 */ /* 0x000fe80008000c04 */
[----:B------:R-:W-:Y:S04]  /*00f0*/  STS.128 [R2+UR4+-0x10], RZ ;  /* 0xfffff0ff02007988 */ /* 0x000fe80008000c04 */
[----:B------:R-:W-:Y:S04]  /*0100*/  STS.128 [R2+UR4], RZ ;  /* 0x000000ff02007988 */ /* 0x000fe80008000c04 */
[----:B------:R-:W-:Y:S04]  /*0110*/  STS.128 [R2+UR4+0x10], RZ ;  /* 0x000010ff02007988 */ /* 0x000fe80008000c04 */
        /* <DEDUP_REMOVED lines=31> */
[----:B------:R0:W-:Y:S02]  /*0310*/  STS.128 [R2+UR4+0x210], RZ ;  /* 0x000210ff02007988 */ /* 0x0001e40008000c04 */
[----:B0-----:R-:W-:-:S04]  /*0320*/  IADD3 R2, PT, PT, R2, 0x240, RZ ;  /* 0x0000024002027810 */ /* 0x001fc80007ffe0ff */
[----:B------:R-:W-:-:S13]  /*0330*/  ISETP.NE.AND P1, PT, R2, 0xb60, PT ;  /* 0x00000b600200780c */ /* 0x000fda0003f25270 */
[----:B------:R-:W-:Y:S05]  /*0340*/  @P1 BRA `(.L_x_2) ;  /* 0xfffffffc00641947 */ /* 0x000fea000383ffff */
.L_x_1:
[----:B------:R-:W-:Y:S05]  /*0350*/  BSYNC.RECONVERGENT B0 ;  /* 0x0000000000007941 */ /* 0x000fea0003800200 */
.L_x_0:
[----:B------:R-:W-:Y:S06]  /*0360*/  BAR.SYNC.DEFER_BLOCKING 0x0 ;  /* 0x0000000000007b1d */ /* 0x000fec0000010000 */
[----:B------:R-:W-:Y:S04]  /*0370*/  BSSY.RECONVERGENT B0, `(.L_x_3) ;  /* 0x0000083000007945 */ /* 0x000fe80003800200 */
[----:B------:R-:W-:Y:S05]  /*0380*/  @P2 BRA `(.L_x_4) ;  /* 0x0000000800042947 */ /* 0x000fea0003800000 */
[----:B------:R-:W0:Y:S01]  /*0390*/  LDC.64 R4, c[0x0][0x380] ;  /* 0x0000e000ff047b82 */ /* 0x000e220000000a00 */
[----:B------:R-:W1:Y:S01]  /*03a0*/  LDCU.64 UR4, c[0x0][0x388] ;  /* 0x00007100ff0477ac */ /* 0x000e620008000a00 */
[----:B0-----:R-:W-:-:S06]  /*03b0*/  IMAD.WIDE R4, R3, 0x4, R4 ;  /* 0x0000000403047825 */ /* 0x001fcc00078e0204 */
[----:B------:R0:W5:Y:S01]  /*03c0*/  LDG.E R4, desc[UR8][R4.64] ;  /* 0x0000000804047981 */ /* 0x000162000c1e1900 */
[----:B------:R-:W2:Y:S01]  /*03d0*/  S2UR UR7, SR_CgaCtaId ;  /* 0x00000000000779c3 */ /* 0x000ea20000008800 */
[----:B-1----:R-:W-:Y:S01]  /*03e0*/  UIADD3 UR4, UP0, UPT, UR4, 0x20, URZ ;  /* 0x0000002004047890 */ /* 0x002fe2000ff1e0ff */
[----:B------:R-:W-:-:S03]  /*03f0*/  UMOV UR6, 0x400 ;  /* 0x0000040000067882 */ /* 0x000fc60000000000 */
[----:B------:R-:W-:Y:S02]  /*0400*/  UIADD3.X UR5, UPT, UPT, URZ, UR5, URZ, UP0, !UPT ;  /* 0x00000005ff057290 */ /* 0x000fe400087fe4ff */
[----:B------:R-:W-:Y:S01]  /*0410*/  MOV R2, UR4 ;  /* 0x0000000400027c02 */ /* 0x000fe20008000f00 */
[----:B------:R-:W-:-:S03]  /*0420*/  UMOV UR4, URZ ;  /* 0x000000ff00047c82 */ /* 0x000fc60008000000 */
[----:B------:R-:W-:Y:S01]  /*0430*/  MOV R3, UR5 ;  /* 0x0000000500037c02 */ /* 0x000fe20008000f00 */
[----:B0-2---:R-:W-:-:S12]  /*0440*/  ULEA UR6, UR7, UR6, 0x18 ;  /* 0x0000000607067291 */ /* 0x005fd8000f8ec0ff */
.L_x_5:
[----:B------:R-:W2:Y:S04]  /*0450*/  LDG.E R11, desc[UR8][R2.64+-0x20] ;  /* 0xffffe008020b7981 */ /* 0x000ea8000c1e1900 */
[----:B------:R-:W3:Y:S04]  /*0460*/  LDG.E R13, desc[UR8][R2.64+-0x1c] ;  /* 0xffffe408020d7981 */ /* 0x000ee8000c1e1900 */
[----:B------:R-:W4:Y:S04]  /*0470*/  LDG.E R15, desc[UR8][R2.64+-0x18] ;  /* 0xffffe808020f7981 */ /* 0x000f28000c1e1900 */
[----:B------:R-:W4:Y:S04]  /*0480*/  LDG.E R21, desc[UR8][R2.64+-0x14] ;  /* 0xffffec0802157981 */ /* 0x000f28000c1e1900 */
[----:B------:R-:W4:Y:S04]  /*0490*/  LDG.E R9, desc[UR8][R2.64+-0x10] ;  /* 0xfffff00802097981 */ /* 0x000f28000c1e1900 */
[----:B------:R-:W4:Y:S04]  /*04a0*/  LDG.E R7, desc[UR8][R2.64+-0xc] ;  /* 0xfffff40802077981 */ /* 0x000f28000c1e1900 */
[----:B0-----:R-:W4:Y:S01]  /*04b0*/  LDG.E R5, desc[UR8][R2.64+-0x8] ;  /* 0xfffff80802057981 */ /* 0x001f22000c1e1900 */
[----:B--2--5:R-:W-:-:S03]  /*04c0*/  FMUL R6, R4, R11 ;  /* 0x0000000b04067220 */ /* 0x024fc60000400000 */
[----:B------:R-:W2:Y:S03]  /*04d0*/  LDG.E R11, desc[UR8][R2.64+-0x4] ;  /* 0xfffffc08020b7981 */ /* 0x000ea6000c1e1900 */
[----:B------:R-:W0:Y:S02]  /*04e0*/  F2I.TRUNC.NTZ R6, R6 ;  /* 0x0000000600067305 */ /* 0x000e24000020f100 */
[----:B0-----:R-:W-:-:S05]  /*04f0*/  LEA R8, R6, UR6, 0x2 ;  /* 0x0000000606087c11 */ /* 0x001fca000f8e10ff */
[----:B------:R-:W0:Y:S01]  /*0500*/  LDS R10, [R8] ;  /* 0x00000000080a7984 */ /* 0x000e220000000800 */
[----:B---3--:R-:W-:-:S03]  /*0510*/  FMUL R12, R4, R13 ;  /* 0x0000000d040c7220 */ /* 0x008fc60000400000 */
[----:B------:R-:W3:Y:S03]  /*0520*/  LDG.E R13, desc[UR8][R2.64] ;  /* 0x00000008020d7981 */ /* 0x000ee6000c1e1900 */
[----:B------:R-:W1:Y:S01]  /*0530*/  F2I.TRUNC.NTZ R12, R12 ;  /* 0x0000000c000c7305 */ /* 0x000e62000020f100 */
[----:B----4-:R-:W-:Y:S02]  /*0540*/  FMUL R6, R4, R15 ;  /* 0x0000000f04067220 */ /* 0x010fe40000400000 */
[----:B------:R-:W4:Y:S01]  /*0550*/  LDG.E R15, desc[UR8][R2.64+0x4] ;  /* 0x00000408020f7981 */ /* 0x000f22000c1e1900 */
[----:B0-----:R-:W-:Y:S01]  /*0560*/  FADD R17, R10, 1 ;  /* 0x3f8000000a117421 */ /* 0x001fe20000000000 */
[----:B-1----:R-:W-:-:S04]  /*0570*/  LEA R10, R12, UR6, 0x2 ;  /* 0x000000060c0a7c11 */ /* 0x002fc8000f8e10ff */
[----:B------:R0:W-:Y:S04]  /*0580*/  STS [R8], R17 ;  /* 0x0000001108007388 */ /* 0x0001e80000000800 */
[----:B------:R-:W1:Y:S01]  /*0590*/  LDS R14, [R10] ;  /* 0x000000000a0e7984 */ /* 0x000e620000000800 */
[----:B------:R-:W1:Y:S01]  /*05a0*/  F2I.TRUNC.NTZ R6, R6 ;  /* 0x0000000600067305 */ /* 0x000e62000020f100 */
[----:B------:R-:W-:Y:S02]  /*05b0*/  FMUL R16, R4, R21 ;  /* 0x0000001504107220 */ /* 0x000fe40000400000 */
[----:B0-----:R-:W4:Y:S01]  /*05c0*/  LDG.E R17, desc[UR8][R2.64+0x8] ;  /* 0x0000080802117981 */ /* 0x001f22000c1e1900 */
[----:B-1----:R-:W-:Y:S01]  /*05d0*/  FADD R19, R14, 1 ;  /* 0x3f8000000e137421 */ /* 0x002fe20000000000 */
[----:B------:R-:W-:-:S04]  /*05e0*/  LEA R14, R6, UR6, 0x2 ;  /* 0x00000006060e7c11 */ /* 0x000fc8000f8e10ff */
[----:B------:R-:W-:Y:S04]  /*05f0*/  STS [R10], R19 ;  /* 0x000000130a007388 */ /* 0x000fe80000000800 */
[----:B------:R-:W0:Y:S01]  /*0600*/  LDS R12, [R14] ;  /* 0x000000000e0c7984 */ /* 0x000e220000000800 */
[----:B------:R-:W1:Y:S02]  /*0610*/  F2I.TRUNC.NTZ R16, R16 ;  /* 0x0000001000107305 */ /* 0x000e64000020f100 */
[----:B-1----:R-:W-:Y:S01]  /*0620*/  LEA R8, R16, UR6, 0x2 ;  /* 0x0000000610087c11 */ /* 0x002fe2000f8e10ff */
[----:B0-----:R-:W-:-:S05]  /*0630*/  FADD R21, R12, 1 ;  /* 0x3f8000000c157421 */ /* 0x001fca0000000000 */
[----:B------:R-:W-:Y:S04]  /*0640*/  STS [R14], R21 ;  /* 0x000000150e007388 */ /* 0x000fe80000000800 */
[----:B------:R-:W0:Y:S01]  /*0650*/  LDS R6, [R8] ;  /* 0x0000000008067984 */ /* 0x000e220000000800 */
[----:B------:R-:W-:-:S03]  /*0660*/  FMUL R12, R4, R9 ;  /* 0x00000009040c7220 */ /* 0x000fc60000400000 */
[----:B------:R-:W4:Y:S03]  /*0670*/  LDG.E R9, desc[UR8][R2.64+0xc] ;  /* 0x00000c0802097981 */ /* 0x000f26000c1e1900 */
[----:B------:R-:W1:Y:S01]  /*0680*/  F2I.TRUNC.NTZ R12, R12 ;  /* 0x0000000c000c7305 */ /* 0x000e62000020f100 */
[----:B------:R-:W-:Y:S02]  /*0690*/  FMUL R16, R4, R7 ;  /* 0x0000000704107220 */ /* 0x000fe40000400000 */
[----:B------:R-:W4:Y:S01]  /*06a0*/  LDG.E R7, desc[UR8][R2.64+0x10] ;  /* 0x0000100802077981 */ /* 0x000f22000c1e1900 */
[----:B0-----:R-:W-:Y:S01]  /*06b0*/  FADD R19, R6, 1 ;  /* 0x3f80000006137421 */ /* 0x001fe20000000000 */
[----:B-1----:R-:W-:-:S04]  /*06c0*/  LEA R6, R12, UR6, 0x2 ;  /* 0x000000060c067c11 */ /* 0x002fc8000f8e10ff */
[----:B------:R-:W-:Y:S04]  /*06d0*/  STS [R8], R19 ;  /* 0x0000001308007388 */ /* 0x000fe80000000800 */
[----:B------:R-:W0:Y:S01]  /*06e0*/  LDS R10, [R6] ;  /* 0x00000000060a7984 */ /* 0x000e220000000800 */
[----:B------:R-:W1:Y:S01]  /*06f0*/  F2I.TRUNC.NTZ R16, R16 ;  /* 0x0000001000107305 */ /* 0x000e62000020f100 */
[----:B------:R-:W-:Y:S02]  /*0700*/  FMUL R14, R4, R5 ;  /* 0x00000005040e7220 */ /* 0x000fe40000400000 */
[----:B------:R-:W4:Y:S01]  /*0710*/  LDG.E R5, desc[UR8][R2.64+0x14] ;  /* 0x0000140802057981 */ /* 0x000f22000c1e1900 */
[----:B0-----:R-:W-:Y:S01]  /*0720*/  FADD R21, R10, 1 ;  /* 0x3f8000000a157421 */ /* 0x001fe20000000000 */
[----:B-1----:R-:W-:-:S04]  /*0730*/  LEA R10, R16, UR6, 0x2 ;  /* 0x00000006100a7c11 */ /* 0x002fc8000f8e10ff */
[----:B------:R-:W-:Y:S04]  /*0740*/  STS [R6], R21 ;  /* 0x0000001506007388 */ /* 0x000fe80000000800 */
[----:B------:R-:W0:Y:S01]  /*0750*/  LDS R12, [R10] ;  /* 0x000000000a0c7984 */ /* 0x000e220000000800 */
[----:B------:R-:W1:Y:S02]  /*0760*/  F2I.TRUNC.NTZ R14, R14 ;  /* 0x0000000e000e7305 */ /* 0x000e64000020f100 */
[----:B-1----:R-:W-:Y:S01]  /*0770*/  LEA R8, R14, UR6, 0x2 ;  /* 0x000000060e087c11 */ /* 0x002fe2000f8e10ff */
[----:B0-----:R-:W-:-:S05]  /*0780*/  FADD R19, R12, 1 ;  /* 0x3f8000000c137421 */ /* 0x001fca0000000000 */
[----:B------:R-:W-:Y:S04]  /*0790*/  STS [R10], R19 ;  /* 0x000000130a007388 */ /* 0x000fe80000000800 */
[----:B------:R-:W0:Y:S01]  /*07a0*/  LDS R12, [R8] ;  /* 0x00000000080c7984 */ /* 0x000e220000000800 */
[----:B--2---:R-:W-:-:S03]  /*07b0*/  FMUL R16, R4, R11 ;  /* 0x0000000b04107220 */ /* 0x004fc60000400000 */
[----:B------:R-:W2:Y:S03]  /*07c0*/  LDG.E R11, desc[UR8][R2.64+0x18] ;  /* 0x00001808020b7981 */ /* 0x000ea6000c1e1900 */
[----:B------:R-:W1:Y:S02]  /*07d0*/  F2I.TRUNC.NTZ R16, R16 ;  /* 0x0000001000107305 */ /* 0x000e64000020f100 */
[----:B-1----:R-:W-:Y:S01]  /*07e0*/  LEA R6, R16, UR6, 0x2 ;  /* 0x0000000610067c11 */ /* 0x002fe2000f8e10ff */
[----:B0-----:R-:W-:-:S05]  /*07f0*/  FADD R21, R12, 1 ;  /* 0x3f8000000c157421 */ /* 0x001fca0000000000 */
[----:B------:R-:W-:Y:S04]  /*0800*/  STS [R8], R21 ;  /* 0x0000001508007388 */ /* 0x000fe80000000800 */
[----:B------:R-:W0:Y:S01]  /*0810*/  LDS R12, [R6] ;  /* 0x00000000060c7984 */ /* 0x000e220000000800 */
[----:B---3--:R-:W-:-:S03]  /*0820*/  FMUL R14, R4, R13 ;  /* 0x0000000d040e7220 */ /* 0x008fc60000400000 */
[----:B------:R-:W3:Y:S03]  /*0830*/  LDG.E R13, desc[UR8][R2.64+0x1c] ;  /* 0x00001c08020d7981 */ /* 0x000ee6000c1e1900 */
[----:B------:R-:W1:Y:S02]  /*0840*/  F2I.TRUNC.NTZ R14, R14 ;  /* 0x0000000e000e7305 */ /* 0x000e64000020f100 */
[----:B-1----:R-:W-:Y:S01]  /*0850*/  LEA R10, R14, UR6, 0x2 ;  /* 0x000000060e0a7c11 */ /* 0x002fe2000f8e10ff */
[----:B0-----:R-:W-:-:S05]  /*0860*/  FADD R19, R12, 1 ;  /* 0x3f8000000c137421 */ /* 0x001fca0000000000 */
[----:B------:R-:W-:Y:S04]  /*0870*/  STS [R6], R19 ;  /* 0x0000001306007388 */ /* 0x000fe80000000800 */
[----:B------:R-:W0:Y:S01]  /*0880*/  LDS R12, [R10] ;  /* 0x000000000a0c7984 */ /* 0x000e220000000800 */
[----:B----4-:R-:W-:-:S06]  /*0890*/  FMUL R16, R4, R15 ;  /* 0x0000000f04107220 */ /* 0x010fcc0000400000 */
[----:B------:R-:W1:Y:S02]  /*08a0*/  F2I.TRUNC.NTZ R16, R16 ;  /* 0x0000001000107305 */ /* 0x000e64000020f100 */
[----:B-1----:R-:W-:Y:S01]  /*08b0*/  LEA R8, R16, UR6, 0x2 ;  /* 0x0000000610087c11 */ /* 0x002fe2000f8e10ff */
[----:B0-----:R-:W-:-:S05]  /*08c0*/  FADD R15, R12, 1 ;  /* 0x3f8000000c0f7421 */ /* 0x001fca0000000000 */
[----:B------:R-:W-:Y:S04]  /*08d0*/  STS [R10], R15 ;  /* 0x0000000f0a007388 */ /* 0x000fe80000000800 */
[----:B------:R-:W0:Y:S01]  /*08e0*/  LDS R12, [R8] ;  /* 0x00000000080c7984 */ /* 0x000e220000000800 */
[----:B------:R-:W-:-:S06]  /*08f0*/  FMUL R14, R4, R17 ;  /* 0x00000011040e7220 */ /* 0x000fcc0000400000 */
        /* <DEDUP_REMOVED lines=23> */
[----:B--2---:R-:W-:-:S06]  /*0a70*/  FMUL R11, R4, R11 ;  /* 0x0000000b040b7220 */ /* 0x004fcc0000400000 */
[----:B------:R-:W1:Y:S02]  /*0a80*/  F2I.TRUNC.NTZ R11, R11 ;  /* 0x0000000b000b7305 */ /* 0x000e64000020f100 */
[----:B-1----:R-:W-:Y:S01]  /*0a90*/  LEA R7, R11, UR6, 0x2 ;  /* 0x000000060b077c11 */ /* 0x002fe2000f8e10ff */
[----:B0-----:R-:W-:-:S05]  /*0aa0*/  FADD R9, R9, 1 ;  /* 0x3f80000009097421 */ /* 0x001fca0000000000 */
[----:B------:R-:W-:Y:S04]  /*0ab0*/  STS [R6], R9 ;  /* 0x0000000906007388 */ /* 0x000fe80000000800 */
[----:B------:R-:W0:Y:S01]  /*0ac0*/  LDS R10, [R7] ;  /* 0x00000000070a7984 */ /* 0x000e220000000800 */
[----:B---3--:R-:W-:-:S06]  /*0ad0*/  FMUL R13, R4, R13 ;  /* 0x0000000d040d7220 */ /* 0x008fcc0000400000 */
[----:B------:R-:W1:Y:S02]  /*0ae0*/  F2I.TRUNC.NTZ R13, R13 ;  /* 0x0000000d000d7305 */ /* 0x000e64000020f100 */
[----:B-1----:R-:W-:Y:S01]  /*0af0*/  LEA R5, R13, UR6, 0x2 ;  /* 0x000000060d057c11 */ /* 0x002fe2000f8e10ff */
[----:B0-----:R-:W-:-:S05]  /*0b00*/  FADD R10, R10, 1 ;  /* 0x3f8000000a0a7421 */ /* 0x001fca0000000000 */
[----:B------:R-:W-:Y:S04]  /*0b10*/  STS [R7], R10 ;  /* 0x0000000a07007388 */ /* 0x000fe80000000800 */
[----:B------:R-:W0:Y:S01]  /*0b20*/  LDS R8, [R5] ;  /* 0x0000000005087984 */ /* 0x000e220000000800 */
[----:B------:R-:W-:-:S04]  /*0b30*/  UIADD3 UR4, UPT, UPT, UR4, 0x10, URZ ;  /* 0x0000001004047890 */ /* 0x000fc8000fffe0ff */
[----:B------:R-:W-:Y:S01]  /*0b40*/  UISETP.NE.AND UP0, UPT, UR4, 0x2710, UPT ;  /* 0x000027100400788c */ /* 0x000fe2000bf05270 */
[----:B------:R-:W-:-:S04]  /*0b50*/  IADD3 R2, P1, PT, R2, 0x40, RZ ;  /* 0x0000004002027810 */ /* 0x000fc80007f3e0ff */
[----:B------:R-:W-:Y:S01]  /*0b60*/  IADD3.X R3, PT, PT, RZ, R3, RZ, P1, !PT ;  /* 0x00000003ff037210 */ /* 0x000fe20000ffe4ff */
[----:B0-----:R-:W-:-:S05]  /*0b70*/  FADD R8, R8, 1 ;  /* 0x3f80000008087421 */ /* 0x001fca0000000000 */
[----:B------:R0:W-:Y:S01]  /*0b80*/  STS [R5], R8 ;  /* 0x0000000805007388 */ /* 0x0001e20000000800 */
[----:B------:R-:W-:Y:S05]  /*0b90*/  BRA.U UP0, `(.L_x_5) ;  /* 0xfffffff9002c7547 */ /* 0x000fea000b83ffff */
.L_x_4:
[----:B------:R-:W-:Y:S05]  /*0ba0*/  BSYNC.RECONVERGENT B0 ;  /* 0x0000000000007941 */ /* 0x000fea0003800200 */
.L_x_3:
[----:B------:R-:W-:Y:S06]  /*0bb0*/  BAR.SYNC.DEFER_BLOCKING 0x0 ;  /* 0x0000000000007b1d */ /* 0x000fec0000010000 */
[----:B------:R-:W-:Y:S05]  /*0bc0*/  @P0 EXIT ;  /* 0x000000000000094d */ /* 0x000fea0003800000 */
[----:B0-----:R-:W0:Y:S01]  /*0bd0*/  S2R R5, SR_CgaCtaId ;  /* 0x0000000000057919 */ /* 0x001e220000008800 */
[----:B------:R-:W1:Y:S01]  /*0be0*/  LDC.64 R2, c[0x0][0x390] ;  /* 0x0000e400ff027b82 */ /* 0x000e620000000a00 */
[----:B------:R-:W-:Y:S01]  /*0bf0*/  MOV R20, 0x400 ;  /* 0x0000040000147802 */ /* 0x000fe20000000f00 */
[----:B------:R-:W-:-:S03]  /*0c00*/  HFMA2 R21, -RZ, RZ, 0, 0 ;  /* 0x00000000ff157431 */ /* 0x000fc600000001ff */
[----:B0-----:R-:W-:-:S07]  /*0c10*/  LEA R20, R5, R20, 0x18 ;  /* 0x0000001405147211 */ /* 0x001fce00078ec0ff */
.L_x_6:
[C---:B--2---:R-:W-:Y:S01]  /*0c20*/  LEA R22, R21.reuse, R20, 0x2 ;  /* 0x0000001415167211 */ /* 0x044fe200078e10ff */
[----:B------:R-:W-:Y:S01]  /*0c30*/  IMAD R23, R0, 0x2d0, R21 ;  /* 0x000002d000177824 */ /* 0x000fe200078e0215 */
[----:B------:R-:W-:-:S03]  /*0c40*/  IADD3 R21, PT, PT, R21, 0x10, RZ ;  /* 0x0000001015157810 */ /* 0x000fc60007ffe0ff */
[----:B------:R-:W0:Y:S01]  /*0c50*/  LDS.128 R4, [R22] ;  /* 0x0000000016047984 */ /* 0x000e220000000c00 */
[C-C-:B-1----:R-:W-:Y:S01]  /*0c60*/  IMAD.WIDE.U32 R24, R23.reuse, 0x4, R2.reuse ;  /* 0x0000000417187825 */ /* 0x142fe200078e0002 */
[C---:B------:R-:W-:Y:S02]  /*0c70*/  IADD3 R27, PT, PT, R23.reuse, 0x1, RZ ;  /* 0x00000001171b7810 */ /* 0x040fe40007ffe0ff */
[----:B------:R-:W1:Y:S01]  /*0c80*/  LDS.128 R8, [R22+0x10] ;  /* 0x0000100016087984 */ /* 0x000e620000000c00 */
[----:B------:R-:W-:Y:S02]  /*0c90*/  IADD3 R29, PT, PT, R23, 0x2, RZ ;  /* 0x00000002171d7810 */ /* 0x000fe40007ffe0ff */
[--C-:B------:R-:W-:Y:S01]  /*0ca0*/  IMAD.WIDE.U32 R26, R27, 0x4, R2.reuse ;  /* 0x000000041b1a7825 */ /* 0x100fe200078e0002 */
[----:B------:R-:W2:Y:S01]  /*0cb0*/  LDS.128 R12, [R22+0x20] ;  /* 0x00002000160c7984 */ /* 0x000ea20000000c00 */
[----:B------:R-:W-:Y:S02]  /*0cc0*/  ISETP.NE.AND P0, PT, R21, 0x2d0, PT ;  /* 0x000002d01500780c */ /* 0x000fe40003f05270 */
[----:B------:R-:W-:Y:S01]  /*0cd0*/  IMAD.WIDE.U32 R28, R29, 0x4, R2 ;  /* 0x000000041d1c7825 */ /* 0x000fe200078e0002 */
[----:B------:R3:W4:Y:S02]  /*0ce0*/  LDS.128 R16, [R22+0x30] ;  /* 0x0000300016107984 */ /* 0x0007240000000c00 */
[----:B---3--:R-:W-:-:S02]  /*0cf0*/  IADD3 R22, PT, PT, R23, 0x9, RZ ;  /* 0x0000000917167810 */ /* 0x008fc40007ffe0ff */
[----:B0-----:R0:W-:Y:S04]  /*0d00*/  STG.E desc[UR8][R24.64], R4 ;  /* 0x0000000418007986 */ /* 0x0011e8000c101908 */
[----:B------:R3:W-:Y:S04]  /*0d10*/  STG.E desc[UR8][R26.64], R5 ;  /* 0x000000051a007986 */ /* 0x0007e8000c101908 */
[----:B------:R5:W-:Y:S01]  /*0d20*/  STG.E desc[UR8][R28.64], R6 ;  /* 0x000000061c007986 */ /* 0x000be2000c101908 */
[C---:B0-----:R-:W-:Y:S02]  /*0d30*/  IADD3 R25, PT, PT, R23.reuse, 0x3, RZ ;  /* 0x0000000317197810 */ /* 0x041fe40007ffe0ff */
[----:B---3--:R-:W-:-:S03]  /*0d40*/  IADD3 R27, PT, PT, R23, 0x4, RZ ;  /* 0x00000004171b7810 */ /* 0x008fc60007ffe0ff */
[--C-:B------:R-:W-:Y:S01]  /*0d50*/  IMAD.WIDE.U32 R24, R25, 0x4, R2.reuse ;  /* 0x0000000419187825 */ /* 0x100fe200078e0002 */
[C---:B------:R-:W-:Y:S02]  /*0d60*/  IADD3 R5, PT, PT, R23.reuse, 0x5, RZ ;  /* 0x0000000517057810 */ /* 0x040fe40007ffe0ff */
[----:B-----5:R-:W-:Y:S01]  /*0d70*/  IADD3 R29, PT, PT, R23, 0x7, RZ ;  /* 0x00000007171d7810 */ /* 0x020fe20007ffe0ff */
[--C-:B------:R-:W-:Y:S01]  /*0d80*/  IMAD.WIDE.U32 R26, R27, 0x4, R2.reuse ;  /* 0x000000041b1a7825 */ /* 0x100fe200078e0002 */
[----:B------:R0:W-:Y:S01]  /*0d90*/  STG.E desc[UR8][R24.64], R7 ;  /* 0x0000000718007986 */ /* 0x0001e2000c101908 */
[----:B------:R-:W-:Y:S02]  /*0da0*/  IADD3 R28, PT, PT, R23, 0x8, RZ ;  /* 0x00000008171c7810 */ /* 0x000fe40007ffe0ff */
[----:B------:R-:W-:Y:S01]  /*0db0*/  IMAD.WIDE.U32 R4, R5, 0x4, R2 ;  /* 0x0000000405047825 */ /* 0x000fe200078e0002 */
[----:B-1----:R1:W-:Y:S04]  /*0dc0*/  STG.E desc[UR8][R26.64], R8 ;  /* 0x000000081a007986 */ /* 0x0023e8000c101908 */
[----:B------:R3:W-:Y:S01]  /*0dd0*/  STG.E desc[UR8][R4.64], R9 ;  /* 0x0000000904007986 */ /* 0x0007e2000c101908 */
[----:B0-----:R-:W-:-:S02]  /*0de0*/  IADD3 R7, PT, PT, R23, 0x6, RZ ;  /* 0x0000000617077810 */ /* 0x001fc40007ffe0ff */
[----:B-1----:R-:W-:-:S03]  /*0df0*/  IADD3 R27, PT, PT, R23, 0xa, RZ ;  /* 0x0000000a171b7810 */ /* 0x002fc60007ffe0ff */
[----:B------:R-:W-:Y:S01]  /*0e00*/  IMAD.WIDE.U32 R24, R7, 0x4, R2 ;  /* 0x0000000407187825 */ /* 0x000fe200078e0002 */
[----:B---3--:R-:W-:-:S03]  /*0e10*/  IADD3 R9, PT, PT, R23, 0xb, RZ ;  /* 0x0000000b17097810 */ /* 0x008fc60007ffe0ff */
[--C-:B------:R-:W-:Y:S01]  /*0e20*/  IMAD.WIDE.U32 R6, R29, 0x4, R2.reuse ;  /* 0x000000041d067825 */ /* 0x100fe200078e0002 */
[----:B------:R0:W-:Y:S03]  /*0e30*/  STG.E desc[UR8][R24.64], R10 ;  /* 0x0000000a18007986 */ /* 0x0001e6000c101908 */
[--C-:B------:R-:W-:Y:S01]  /*0e40*/  IMAD.WIDE.U32 R28, R28, 0x4, R2.reuse ;  /* 0x000000041c1c7825 */ /* 0x100fe200078e0002 */
[----:B------:R1:W-:Y:S03]  /*0e50*/  STG.E desc[UR8][R6.64], R11 ;  /* 0x0000000b06007986 */ /* 0x0003e6000c101908 */
[--C-:B------:R-:W-:Y:S01]  /*0e60*/  IMAD.WIDE.U32 R4, R22, 0x4, R2.reuse ;  /* 0x0000000416047825 */ /* 0x100fe200078e0002 */
[----:B--2---:R-:W-:Y:S03]  /*0e70*/  STG.E desc[UR8][R28.64], R12 ;  /* 0x0000000c1c007986 */ /* 0x004fe6000c101908 */
[--C-:B------:R-:W-:Y:S01]  /*0e80*/  IMAD.WIDE.U32 R26, R27, 0x4, R2.reuse ;  /* 0x000000041b1a7825 */ /* 0x100fe200078e0002 */
[C---:B0-----:R-:W-:Y:S01]  /*0e90*/  IADD3 R25, PT, PT, R23.reuse, 0xc, RZ ;  /* 0x0000000c17197810 */ /* 0x041fe20007ffe0ff */
[----:B------:R0:W-:Y:S01]  /*0ea0*/  STG.E desc[UR8][R4.64], R13 ;  /* 0x0000000d04007986 */ /* 0x0001e2000c101908 */
[----:B------:R-:W-:Y:S01]  /*0eb0*/  IADD3 R10, PT, PT, R23, 0xd, RZ ;  /* 0x0000000d170a7810 */ /* 0x000fe20007ffe0ff */
[--C-:B------:R-:W-:Y:S01]  /*0ec0*/  IMAD.WIDE.U32 R8, R9, 0x4, R2.reuse ;  /* 0x0000000409087825 */ /* 0x100fe200078e0002 */
[----:B------:R-:W-:Y:S01]  /*0ed0*/  IADD3 R24, PT, PT, R23, 0xe, RZ ;  /* 0x0000000e17187810 */ /* 0x000fe20007ffe0ff */
[----:B------:R2:W-:Y:S02]  /*0ee0*/  STG.E desc[UR8][R26.64], R14 ;  /* 0x0000000e1a007986 */ /* 0x0005e4000c101908 */
[----:B-1----:R-:W-:-:S02]  /*0ef0*/  IMAD.WIDE.U32 R6, R10, 0x4, R2 ;  /* 0x000000040a067825 */ /* 0x002fc400078e0002 */
[----:B------:R2:W-:Y:S02]  /*0f00*/  STG.E desc[UR8][R8.64], R15 ;  /* 0x0000000f08007986 */ /* 0x0005e4000c101908 */
[----:B------:R-:W-:Y:S01]  /*0f10*/  IMAD.WIDE.U32 R10, R24, 0x4, R2 ;  /* 0x00000004180a7825 */ /* 0x000fe200078e0002 */
[----:B0-----:R-:W-:-:S03]  /*0f20*/  IADD3 R5, PT, PT, R23, 0xf, RZ ;  /* 0x0000000f17057810 */ /* 0x001fc60007ffe0ff */
[----:B------:R-:W-:-:S04]  /*0f30*/  IMAD.WIDE.U32 R22, R25, 0x4, R2 ;  /* 0x0000000419167825 */ /* 0x000fc800078e0002 */
[----:B------:R-:W-:Y:S01]  /*0f40*/  IMAD.WIDE.U32 R4, R5, 0x4, R2 ;  /* 0x0000000405047825 */ /* 0x000fe200078e0002 */
[----:B----4-:R2:W-:Y:S04]  /*0f50*/  STG.E desc[UR8][R22.64], R16 ;  /* 0x0000001016007986 */ /* 0x0105e8000c101908 */
[----:B------:R2:W-:Y:S04]  /*0f60*/  STG.E desc[UR8][R6.64], R17 ;  /* 0x0000001106007986 */ /* 0x0005e8000c101908 */
[----:B------:R2:W-:Y:S04]  /*0f70*/  STG.E desc[UR8][R10.64], R18 ;  /* 0x000000120a007986 */ /* 0x0005e8000c101908 */
[----:B------:R2:W-:Y:S01]  /*0f80*/  STG.E desc[UR8][R4.64], R19 ;  /* 0x0000001304007986 */ /* 0x0005e2000c101908 */
[----:B------:R-:W-:Y:S05]  /*0f90*/  @P0 BRA `(.L_x_6) ;  /* 0xfffffffc00200947 */ /* 0x000fea000383ffff */
[----:B------:R-:W-:Y:S05]  /*0fa0*/  EXIT ;  /* 0x000000000000794d */ /* 0x000fea0003800000 */
.L_x_7:
[----:B------:R-:W-:-:S00]  /*0fb0*/  BRA `(.L_x_7) ;  /* 0xfffffffc00fc7947 */ /* 0x000fc0000383ffff */
[----:B------:R-:W-:-:S00]  /*0fc0*/  NOP ;  /* 0x0000000000007918 */ /* 0x000fc00000000000 */
        /* <DEDUP_REMOVED lines=11> */
.L_x_8:


//--------------------- .nv.shared._Z6VecAddPfS_S_i --------------------------
	.section	.nv.shared._Z6VecAddPfS_S_i,"aw",@nobits
	.sectionflags	@""
	.align	4
.nv.shared._Z6VecAddPfS_S_i:
	.zero		3904


//--------------------- .nv.shared.reserved.0     --------------------------
	.section	.nv.shared.reserved.0,"aw",@nobits
	.weak		__nv_reservedSMEM_offset_0_alias
	.size		__nv_reservedSMEM_offset_0_alias, 0, 64
	.other		__nv_reservedSMEM_offset_0_alias,@"STO_CUDA_RESERVED_SHARED STV_DEFAULT"
__nv_reservedSMEM_offset_0_alias:
	.zero		0
	.zero		64


//--------------------- .nv.constant0._Z6VecAddPfS_S_i --------------------------
	.section	.nv.constant0._Z6VecAddPfS_S_i,"a",@progbits
	.sectionflags	@""
	.align	4
.nv.constant0._Z6VecAddPfS_S_i:
	.zero		924


//--------------------- SYMBOLS --------------------------

	.type		.nv.reservedSmem.offset0,@object
	.size		.nv.reservedSmem.offset0,0x4
	.type		.nv.reservedSmem.cap,@object
	.size		.nv.reservedSmem.cap,0x4
